//
// Generated by NVIDIA NVVM Compiler
//
// Compiler Build ID: CL-36424714
// Cuda compilation tools, release 13.0, V13.0.88
// Based on NVVM 20.0.0
//

.version 9.0
.target sm_100
.address_size 64

	// .globl	_Z6kernelPiS_

.visible .entry _Z6kernelPiS_(
	.param .u64 .ptr .align 1 _Z6kernelPiS__param_0,
	.param .u64 .ptr .align 1 _Z6kernelPiS__param_1
)
{
	.reg .b32 	%r<2>;
	.reg .b64 	%rd<8>;

	ld.param.u64 	%rd1, [_Z6kernelPiS__param_0];
	ld.param.u64 	%rd2, [_Z6kernelPiS__param_1];
	cvta.to.global.u64 	%rd3, %rd2;
	cvta.to.global.u64 	%rd4, %rd1;
	mov.u32 	%r1, %tid.x;
	mul.wide.u32 	%rd5, %r1, 4;
	add.s64 	%rd6, %rd4, %rd5;
	st.global.u32 	[%rd6], %r1;
	add.s64 	%rd7, %rd3, %rd5;
	st.global.u32 	[%rd7], %r1;
	ret;

}


// ===== COMPILED SASS (sm_100) =====

	.target	sm_100

	.elftype	@"ET_EXEC"


//--------------------- .note.nv.tkinfo           --------------------------
	.section	.note.nv.tkinfo,"",@"SHT_NOTE"
	.sectionflags	@"SHF_NOTE_NV_TKINFO"
	.tkinfo
        /*0018*/ 	.word	0x00000002
        /*0030*/ 	.string	""
        /*0030*/ 	.string	"ptxas"
        /*0030*/ 	.string	"Cuda compilation tools, release 13.0, V13.0.88"
        /*0030*/ 	.string	"Build cuda_13.0.r13.0/compiler.36424714_0"
        /*0030*/ 	.string	"-arch sm_100 -m 64 "



//--------------------- .note.nv.cuinfo           --------------------------
	.section	.note.nv.cuinfo,"",@"SHT_NOTE"
	.sectionflags	@"SHF_NOTE_NV_CUINFO"
        /*0018*/ 	.short	0x0002
        /*001a*/ 	.short	0x0064
        /*001c*/ 	.short	0x0082
	.zero		2


//--------------------- .nv.info                  --------------------------
	.section	.nv.info,"",@"SHT_CUDA_INFO"
	.align	4


	//----- nvinfo : EIATTR_REGCOUNT
	.align		4
        /*0000*/ 	.byte	0x04, 0x2f
        /*0002*/ 	.short	(.L_1 - .L_0)
	.align		4
.L_0:
        /*0004*/ 	.word	index@(_Z6kernelPiS_)
        /*0008*/ 	.word	0x0000000a


	//----- nvinfo : EIATTR_FRAME_SIZE
	.align		4
.L_1:
        /*000c*/ 	.byte	0x04, 0x11
        /*000e*/ 	.short	(.L_3 - .L_2)
	.align		4
.L_2:
        /*0010*/ 	.word	index@(_Z6kernelPiS_)
        /*0014*/ 	.word	0x00000000


	//----- nvinfo : EIATTR_MIN_STACK_SIZE
	.align		4
.L_3:
        /*0018*/ 	.byte	0x04, 0x12
        /*001a*/ 	.short	(.L_5 - .L_4)
	.align		4
.L_4:
        /*001c*/ 	.word	index@(_Z6kernelPiS_)
        /*0020*/ 	.word	0x00000000
.L_5:


//--------------------- .nv.compat                --------------------------
	.section	.nv.compat,"",@"SHT_CUDA_COMPAT_INFO"
	.align	4
        /*0000*/ 	.byte	0x02, 0x09, 0x00, 0x00, 0x02, 0x02, 0x01, 0x00, 0x02, 0x05, 0x05, 0x00, 0x03, 0x07, 0x01, 0x01
        /*0010*/ 	.byte	0x02, 0x03, 0x00, 0x00, 0x02, 0x06, 0x01, 0x00, 0x04, 0x0b, 0x08, 0x00, 0x09, 0x00, 0x00, 0x00
        /*0020*/ 	.byte	0x00, 0x00, 0x00, 0x00


//--------------------- .nv.info._Z6kernelPiS_    --------------------------
	.section	.nv.info._Z6kernelPiS_,"",@"SHT_CUDA_INFO"
	.sectionflags	@""
	.align	4


	//----- nvinfo : EIATTR_CUDA_API_VERSION
	.align		4
        /*0000*/ 	.byte	0x04, 0x37
        /*0002*/ 	.short	(.L_7 - .L_6)
.L_6:
        /*0004*/ 	.word	0x00000082


	//----- nvinfo : EIATTR_KPARAM_INFO
	.align		4
.L_7:
        /*0008*/ 	.byte	0x04, 0x17
        /*000a*/ 	.short	(.L_9 - .L_8)
.L_8:
        /*000c*/ 	.word	0x00000000
        /*0010*/ 	.short	0x0001
        /*0012*/ 	.short	0x0008
        /*0014*/ 	.byte	0x00, 0xf5, 0x21, 0x00


	//----- nvinfo : EIATTR_KPARAM_INFO
	.align		4
.L_9:
        /*0018*/ 	.byte	0x04, 0x17
        /*001a*/ 	.short	(.L_11 - .L_10)
.L_10:
        /*001c*/ 	.word	0x00000000
        /*0020*/ 	.short	0x0000
        /*0022*/ 	.short	0x0000
        /*0024*/ 	.byte	0x00, 0xf5, 0x21, 0x00


	//----- nvinfo : EIATTR_SPARSE_MMA_MASK
	.align		4
.L_11:
        /*0028*/ 	.byte	0x03, 0x50
        /*002a*/ 	.short	0x0000


	//----- nvinfo : EIATTR_MAXREG_COUNT
	.align		4
        /*002c*/ 	.byte	0x03, 0x1b
        /*002e*/ 	.short	0x00ff


	//----- nvinfo : EIATTR_MERCURY_ISA_VERSION
	.align		4
        /*0030*/ 	.byte	0x03, 0x5f
        /*0032*/ 	.short	0x0101


	//----- nvinfo : EIATTR_VRC_CTA_INIT_COUNT
	.align		4
        /*0034*/ 	.byte	0x02, 0x4a
	.zero		1
	.zero		1


	//----- nvinfo : EIATTR_EXIT_INSTR_OFFSETS
	.align		4
        /*0038*/ 	.byte	0x04, 0x1c
        /*003a*/ 	.short	(.L_13 - .L_12)


	//   ....[0]....
.L_12:
        /*003c*/ 	.word	0x00000090


	//----- nvinfo : EIATTR_CBANK_PARAM_SIZE
	.align		4
.L_13:
        /*0040*/ 	.byte	0x03, 0x19
        /*0042*/ 	.short	0x0010


	//----- nvinfo : EIATTR_PARAM_CBANK
	.align		4
        /*0044*/ 	.byte	0x04, 0x0a
        /*0046*/ 	.short	(.L_15 - .L_14)
	.align		4
.L_14:
        /*0048*/ 	.word	index@(.nv.constant0._Z6kernelPiS_)
        /*004c*/ 	.short	0x0380
        /*004e*/ 	.short	0x0010


	//----- nvinfo : EIATTR_SW_WAR
	.align		4
.L_15:
        /*0050*/ 	.byte	0x04, 0x36
        /*0052*/ 	.short	(.L_17 - .L_16)
.L_16:
        /*0054*/ 	.word	0x00000008
.L_17:


//--------------------- .nv.callgraph             --------------------------
	.section	.nv.callgraph,"",@"SHT_CUDA_CALLGRAPH"
	.align	4
	.sectionentsize	8
	.align		4
        /*0000*/ 	.word	0x00000000
	.align		4
        /*0004*/ 	.word	0xffffffff
	.align		4
        /*0008*/ 	.word	0x00000000
	.align		4
        /*000c*/ 	.word	0xfffffffe
	.align		4
        /*0010*/ 	.word	0x00000000
	.align		4
        /*0014*/ 	.word	0xfffffffd
	.align		4
        /*0018*/ 	.word	0x00000000
	.align		4
        /*001c*/ 	.word	0xfffffffc


//--------------------- .text._Z6kernelPiS_       --------------------------
	.section	.text._Z6kernelPiS_,"ax",@progbits
	.align	128
        .global         _Z6kernelPiS_
        .type           _Z6kernelPiS_,@function
        .size           _Z6kernelPiS_,(.L_x_1 - _Z6kernelPiS_)
        .other          _Z6kernelPiS_,@"STO_CUDA_ENTRY STV_DEFAULT"
_Z6kernelPiS_:
.text._Z6kernelPiS_:
[----:B------:R-:W-:Y:S01]  /*0000*/  LDC R1, c[0x0][0x37c] ;  /* 0x0000df00ff017b82 */ /* 0x000fe20000000800 */
[----:B------:R-:W0:Y:S07]  /*0010*/  S2R R7, SR_TID.X ;  /* 0x0000000000077919 */ /* 0x000e2e0000002100 */
[----:B------:R-:W0:Y:S01]  /*0020*/  LDC.64 R2, c[0x0][0x380] ;  /* 0x0000e000ff027b82 */ /* 0x000e220000000a00 */
[----:B------:R-:W1:Y:S07]  /*0030*/  LDCU.64 UR4, c[0x0][0x358] ;  /* 0x00006b00ff0477ac */ /* 0x000e6e0008000a00 */
[----:B------:R-:W2:Y:S01]  /*0040*/  LDC.64 R4, c[0x0][0x388] ;  /* 0x0000e200ff047b82 */ /* 0x000ea20000000a00 */
[----:B0-----:R-:W-:-:S04]  /*0050*/  IMAD.WIDE.U32 R2, R7, 0x4, R2 ;  /* 0x0000000407027825 */ /* 0x001fc800078e0002 */
[----:B--2---:R-:W-:Y:S01]  /*0060*/  IMAD.WIDE.U32 R4, R7, 0x4, R4 ;  /* 0x0000000407047825 */ /* 0x004fe200078e0004 */
[----:B-1----:R-:W-:Y:S04]  /*0070*/  STG.E desc[UR4][R2.64], R7 ;  /* 0x0000000702007986 */ /* 0x002fe8000c101904 */
[----:B------:R-:W-:Y:S01]  /*0080*/  STG.E desc[UR4][R4.64], R7 ;  /* 0x0000000704007986 */ /* 0x000fe2000c101904 */
[----:B------:R-:W-:Y:S05]  /*0090*/  EXIT ;  /* 0x000000000000794d */ /* 0x000fea0003800000 */
.L_x_0:
[----:B------:R-:W-:-:S00]  /*00a0*/  BRA `(.L_x_0) ;  /* 0xfffffffc00fc7947 */ /* 0x000fc0000383ffff */
[----:B------:R-:W-:-:S00]  /*00b0*/  NOP ;  /* 0x0000000000007918 */ /* 0x000fc00000000000 */
        /* <DEDUP_REMOVED lines=12> */
.L_x_1:


//--------------------- .nv.shared.reserved.0     --------------------------
	.section	.nv.shared.reserved.0,"aw",@nobits
	.weak		__nv_reservedSMEM_offset_0_alias
	.size		__nv_reservedSMEM_offset_0_alias, 0, 64
	.other		__nv_reservedSMEM_offset_0_alias,@"STO_CUDA_RESERVED_SHARED STV_DEFAULT"
__nv_reservedSMEM_offset_0_alias:
	.zero		0
	.zero		64


//--------------------- .nv.constant0._Z6kernelPiS_ --------------------------
	.section	.nv.constant0._Z6kernelPiS_,"a",@progbits
	.sectionflags	@""
	.align	4
.nv.constant0._Z6kernelPiS_:
	.zero		912


//--------------------- SYMBOLS --------------------------

	.type		.nv.reservedSmem.offset0,@object
	.size		.nv.reservedSmem.offset0,0x4
